//
// Generated by NVIDIA NVVM Compiler
//
// Compiler Build ID: CL-36424714
// Cuda compilation tools, release 13.0, V13.0.88
// Based on NVVM 20.0.0
//

.version 9.0
.target sm_100
.address_size 64

	// .globl	_Z14naiveReductionPfS_j
// _ZZ14naiveReductionPfS_jE10partialSum has been demoted
// _ZZ18optimizedReductionPfS_jE6redSum has been demoted

.visible .entry _Z14naiveReductionPfS_j(
	.param .u64 .ptr .align 1 _Z14naiveReductionPfS_j_param_0,
	.param .u64 .ptr .align 1 _Z14naiveReductionPfS_j_param_1,
	.param .u32 _Z14naiveReductionPfS_j_param_2
)
{
	.reg .pred 	%p<4>;
	.reg .b32 	%r<22>;
	.reg .b32 	%f<7>;
	.reg .b64 	%rd<11>;
	// demoted variable
	.shared .align 4 .b8 _ZZ14naiveReductionPfS_jE10partialSum[4096];
	ld.param.u64 	%rd1, [_Z14naiveReductionPfS_j_param_0];
	ld.param.u64 	%rd2, [_Z14naiveReductionPfS_j_param_1];
	cvta.to.global.u64 	%rd3, %rd2;
	mov.u32 	%r1, %tid.x;
	mov.u32 	%r2, %ctaid.x;
	mov.u32 	%r3, %ntid.x;
	mul.lo.s32 	%r8, %r2, %r3;
	shl.b32 	%r9, %r8, 1;
	add.s32 	%r10, %r9, %r1;
	mul.wide.u32 	%rd4, %r10, 4;
	add.s64 	%rd5, %rd3, %rd4;
	ld.global.f32 	%f1, [%rd5];
	shl.b32 	%r11, %r1, 2;
	mov.u32 	%r12, _ZZ14naiveReductionPfS_jE10partialSum;
	add.s32 	%r13, %r12, %r11;
	st.shared.f32 	[%r13], %f1;
	add.s32 	%r14, %r10, %r3;
	mul.wide.u32 	%rd6, %r14, 4;
	add.s64 	%rd7, %rd3, %rd6;
	ld.global.f32 	%f2, [%rd7];
	shl.b32 	%r15, %r3, 2;
	add.s32 	%r16, %r13, %r15;
	st.shared.f32 	[%r16], %f2;
	add.s32 	%r4, %r13, %r11;
	mov.b32 	%r21, 1;
$L__BB0_1:
	bar.sync 	0;
	add.s32 	%r17, %r21, -1;
	and.b32  	%r18, %r17, %r1;
	setp.ne.s32 	%p1, %r18, 0;
	@%p1 bra 	$L__BB0_3;
	shl.b32 	%r19, %r21, 2;
	add.s32 	%r20, %r4, %r19;
	ld.shared.f32 	%f3, [%r20];
	ld.shared.f32 	%f4, [%r4];
	add.f32 	%f5, %f3, %f4;
	st.shared.f32 	[%r4], %f5;
$L__BB0_3:
	shl.b32 	%r21, %r21, 1;
	setp.le.u32 	%p2, %r21, %r3;
	@%p2 bra 	$L__BB0_1;
	setp.ne.s32 	%p3, %r1, 0;
	@%p3 bra 	$L__BB0_6;
	ld.shared.f32 	%f6, [_ZZ14naiveReductionPfS_jE10partialSum];
	cvta.to.global.u64 	%rd8, %rd1;
	mul.wide.u32 	%rd9, %r2, 4;
	add.s64 	%rd10, %rd8, %rd9;
	st.global.f32 	[%rd10], %f6;
$L__BB0_6:
	ret;

}
	// .globl	_Z18optimizedReductionPfS_j
.visible .entry _Z18optimizedReductionPfS_j(
	.param .u64 .ptr .align 1 _Z18optimizedReductionPfS_j_param_0,
	.param .u64 .ptr .align 1 _Z18optimizedReductionPfS_j_param_1,
	.param .u32 _Z18optimizedReductionPfS_j_param_2
)
{
	.reg .pred 	%p<6>;
	.reg .b32 	%r<20>;
	.reg .b32 	%f<7>;
	.reg .b64 	%rd<11>;
	// demoted variable
	.shared .align 4 .b8 _ZZ18optimizedReductionPfS_jE6redSum[4096];
	ld.param.u64 	%rd1, [_Z18optimizedReductionPfS_j_param_0];
	ld.param.u64 	%rd2, [_Z18optimizedReductionPfS_j_param_1];
	ld.param.u32 	%r8, [_Z18optimizedReductionPfS_j_param_2];
	cvta.to.global.u64 	%rd3, %rd2;
	mov.u32 	%r1, %ctaid.x;
	mov.u32 	%r19, %ntid.x;
	mul.lo.s32 	%r9, %r1, %r19;
	shl.b32 	%r3, %r9, 1;
	mov.u32 	%r4, %tid.x;
	add.s32 	%r10, %r3, %r4;
	mul.wide.u32 	%rd4, %r10, 4;
	add.s64 	%rd5, %rd3, %rd4;
	ld.global.f32 	%f1, [%rd5];
	shl.b32 	%r11, %r4, 2;
	mov.u32 	%r12, _ZZ18optimizedReductionPfS_jE6redSum;
	add.s32 	%r5, %r12, %r11;
	st.shared.f32 	[%r5], %f1;
	add.s32 	%r13, %r10, %r19;
	mul.wide.u32 	%rd6, %r13, 4;
	add.s64 	%rd7, %rd3, %rd6;
	ld.global.f32 	%f2, [%rd7];
	shl.b32 	%r14, %r19, 2;
	add.s32 	%r15, %r5, %r14;
	st.shared.f32 	[%r15], %f2;
$L__BB1_1:
	setp.ge.u32 	%p1, %r4, %r19;
	add.s32 	%r16, %r19, %r3;
	setp.ge.u32 	%p2, %r16, %r8;
	or.pred  	%p3, %p1, %p2;
	@%p3 bra 	$L__BB1_3;
	shl.b32 	%r17, %r19, 2;
	add.s32 	%r18, %r5, %r17;
	ld.shared.f32 	%f3, [%r18];
	ld.shared.f32 	%f4, [%r5];
	add.f32 	%f5, %f3, %f4;
	st.shared.f32 	[%r5], %f5;
$L__BB1_3:
	bar.sync 	0;
	shr.u32 	%r7, %r19, 1;
	setp.gt.u32 	%p4, %r19, 1;
	mov.u32 	%r19, %r7;
	@%p4 bra 	$L__BB1_1;
	setp.ne.s32 	%p5, %r4, 0;
	@%p5 bra 	$L__BB1_6;
	ld.shared.f32 	%f6, [_ZZ18optimizedReductionPfS_jE6redSum];
	cvta.to.global.u64 	%rd8, %rd1;
	mul.wide.u32 	%rd9, %r1, 4;
	add.s64 	%rd10, %rd8, %rd9;
	st.global.f32 	[%rd10], %f6;
$L__BB1_6:
	ret;

}


// ===== COMPILED SASS (sm_100) =====

	.target	sm_100

	.elftype	@"ET_EXEC"


//--------------------- .note.nv.tkinfo           --------------------------
	.section	.note.nv.tkinfo,"",@"SHT_NOTE"
	.sectionflags	@"SHF_NOTE_NV_TKINFO"
	.tkinfo
        /*0018*/ 	.word	0x00000002
        /*0030*/ 	.string	""
        /*0030*/ 	.string	"ptxas"
        /*0030*/ 	.string	"Cuda compilation tools, release 13.0, V13.0.88"
        /*0030*/ 	.string	"Build cuda_13.0.r13.0/compiler.36424714_0"
        /*0030*/ 	.string	"-arch sm_100 -m 64 "



//--------------------- .note.nv.cuinfo           --------------------------
	.section	.note.nv.cuinfo,"",@"SHT_NOTE"
	.sectionflags	@"SHF_NOTE_NV_CUINFO"
        /*0018*/ 	.short	0x0002
        /*001a*/ 	.short	0x0064
        /*001c*/ 	.short	0x0082
	.zero		2


//--------------------- .nv.info                  --------------------------
	.section	.nv.info,"",@"SHT_CUDA_INFO"
	.align	4


	//----- nvinfo : EIATTR_REGCOUNT
	.align		4
        /*0000*/ 	.byte	0x04, 0x2f
        /*0002*/ 	.short	(.L_1 - .L_0)
	.align		4
.L_0:
        /*0004*/ 	.word	index@(_Z14naiveReductionPfS_j)
        /*0008*/ 	.word	0x00000012


	//----- nvinfo : EIATTR_FRAME_SIZE
	.align		4
.L_1:
        /*000c*/ 	.byte	0x04, 0x11
        /*000e*/ 	.short	(.L_3 - .L_2)
	.align		4
.L_2:
        /*0010*/ 	.word	index@(_Z14naiveReductionPfS_j)
        /*0014*/ 	.word	0x00000000


	//----- nvinfo : EIATTR_REGCOUNT
	.align		4
.L_3:
        /*0018*/ 	.byte	0x04, 0x2f
        /*001a*/ 	.short	(.L_5 - .L_4)
	.align		4
.L_4:
        /*001c*/ 	.word	index@(_Z18optimizedReductionPfS_j)
        /*0020*/ 	.word	0x00000010


	//----- nvinfo : EIATTR_FRAME_SIZE
	.align		4
.L_5:
        /*0024*/ 	.byte	0x04, 0x11
        /*0026*/ 	.short	(.L_7 - .L_6)
	.align		4
.L_6:
        /*0028*/ 	.word	index@(_Z18optimizedReductionPfS_j)
        /*002c*/ 	.word	0x00000000


	//----- nvinfo : EIATTR_MIN_STACK_SIZE
	.align		4
.L_7:
        /*0030*/ 	.byte	0x04, 0x12
        /*0032*/ 	.short	(.L_9 - .L_8)
	.align		4
.L_8:
        /*0034*/ 	.word	index@(_Z18optimizedReductionPfS_j)
        /*0038*/ 	.word	0x00000000


	//----- nvinfo : EIATTR_MIN_STACK_SIZE
	.align		4
.L_9:
        /*003c*/ 	.byte	0x04, 0x12
        /*003e*/ 	.short	(.L_11 - .L_10)
	.align		4
.L_10:
        /*0040*/ 	.word	index@(_Z14naiveReductionPfS_j)
        /*0044*/ 	.word	0x00000000
.L_11:


//--------------------- .nv.compat                --------------------------
	.section	.nv.compat,"",@"SHT_CUDA_COMPAT_INFO"
	.align	4
        /*0000*/ 	.byte	0x02, 0x09, 0x00, 0x00, 0x02, 0x02, 0x01, 0x00, 0x02, 0x05, 0x05, 0x00, 0x03, 0x07, 0x01, 0x01
        /*0010*/ 	.byte	0x02, 0x03, 0x00, 0x00, 0x02, 0x06, 0x01, 0x00, 0x04, 0x0b, 0x08, 0x00, 0x09, 0x00, 0x00, 0x00
        /*0020*/ 	.byte	0x00, 0x00, 0x00, 0x00


//--------------------- .nv.info._Z18optimizedReductionPfS_j --------------------------
	.section	.nv.info._Z18optimizedReductionPfS_j,"",@"SHT_CUDA_INFO"
	.sectionflags	@""
	.align	4


	//----- nvinfo : EIATTR_CUDA_API_VERSION
	.align		4
        /*0000*/ 	.byte	0x04, 0x37
        /*0002*/ 	.short	(.L_13 - .L_12)
.L_12:
        /*0004*/ 	.word	0x00000082


	//----- nvinfo : EIATTR_KPARAM_INFO
	.align		4
.L_13:
        /*0008*/ 	.byte	0x04, 0x17
        /*000a*/ 	.short	(.L_15 - .L_14)
.L_14:
        /*000c*/ 	.word	0x00000000
        /*0010*/ 	.short	0x0002
        /*0012*/ 	.short	0x0010
        /*0014*/ 	.byte	0x00, 0xf0, 0x11, 0x00


	//----- nvinfo : EIATTR_KPARAM_INFO
	.align		4
.L_15:
        /*0018*/ 	.byte	0x04, 0x17
        /*001a*/ 	.short	(.L_17 - .L_16)
.L_16:
        /*001c*/ 	.word	0x00000000
        /*0020*/ 	.short	0x0001
        /*0022*/ 	.short	0x0008
        /*0024*/ 	.byte	0x00, 0xf5, 0x21, 0x00


	//----- nvinfo : EIATTR_KPARAM_INFO
	.align		4
.L_17:
        /*0028*/ 	.byte	0x04, 0x17
        /*002a*/ 	.short	(.L_19 - .L_18)
.L_18:
        /*002c*/ 	.word	0x00000000
        /*0030*/ 	.short	0x0000
        /*0032*/ 	.short	0x0000
        /*0034*/ 	.byte	0x00, 0xf5, 0x21, 0x00


	//----- nvinfo : EIATTR_SPARSE_MMA_MASK
	.align		4
.L_19:
        /*0038*/ 	.byte	0x03, 0x50
        /*003a*/ 	.short	0x0000


	//----- nvinfo : EIATTR_MAXREG_COUNT
	.align		4
        /*003c*/ 	.byte	0x03, 0x1b
        /*003e*/ 	.short	0x00ff


	//----- nvinfo : EIATTR_NUM_BARRIERS
	.align		4
        /*0040*/ 	.byte	0x02, 0x4c
        /*0042*/ 	.byte	0x01
	.zero		1


	//----- nvinfo : EIATTR_MERCURY_ISA_VERSION
	.align		4
        /*0044*/ 	.byte	0x03, 0x5f
        /*0046*/ 	.short	0x0101


	//----- nvinfo : EIATTR_VRC_CTA_INIT_COUNT
	.align		4
        /*0048*/ 	.byte	0x02, 0x4a
	.zero		1
	.zero		1


	//----- nvinfo : EIATTR_EXIT_INSTR_OFFSETS
	.align		4
        /*004c*/ 	.byte	0x04, 0x1c
        /*004e*/ 	.short	(.L_21 - .L_20)


	//   ....[0]....
.L_20:
        /*0050*/ 	.word	0x00000220


	//   ....[1]....
        /*0054*/ 	.word	0x000002a0


	//----- nvinfo : EIATTR_CBANK_PARAM_SIZE
	.align		4
.L_21:
        /*0058*/ 	.byte	0x03, 0x19
        /*005a*/ 	.short	0x0014


	//----- nvinfo : EIATTR_PARAM_CBANK
	.align		4
        /*005c*/ 	.byte	0x04, 0x0a
        /*005e*/ 	.short	(.L_23 - .L_22)
	.align		4
.L_22:
        /*0060*/ 	.word	index@(.nv.constant0._Z18optimizedReductionPfS_j)
        /*0064*/ 	.short	0x0380
        /*0066*/ 	.short	0x0014


	//----- nvinfo : EIATTR_SW_WAR
	.align		4
.L_23:
        /*0068*/ 	.byte	0x04, 0x36
        /*006a*/ 	.short	(.L_25 - .L_24)
.L_24:
        /*006c*/ 	.word	0x00000008
.L_25:


//--------------------- .nv.info._Z14naiveReductionPfS_j --------------------------
	.section	.nv.info._Z14naiveReductionPfS_j,"",@"SHT_CUDA_INFO"
	.sectionflags	@""
	.align	4


	//----- nvinfo : EIATTR_CUDA_API_VERSION
	.align		4
        /*0000*/ 	.byte	0x04, 0x37
        /*0002*/ 	.short	(.L_27 - .L_26)
.L_26:
        /*0004*/ 	.word	0x00000082


	//----- nvinfo : EIATTR_KPARAM_INFO
	.align		4
.L_27:
        /*0008*/ 	.byte	0x04, 0x17
        /*000a*/ 	.short	(.L_29 - .L_28)
.L_28:
        /*000c*/ 	.word	0x00000000
        /*0010*/ 	.short	0x0002
        /*0012*/ 	.short	0x0010
        /*0014*/ 	.byte	0x00, 0xf0, 0x11, 0x00


	//----- nvinfo : EIATTR_KPARAM_INFO
	.align		4
.L_29:
        /*0018*/ 	.byte	0x04, 0x17
        /*001a*/ 	.short	(.L_31 - .L_30)
.L_30:
        /*001c*/ 	.word	0x00000000
        /*0020*/ 	.short	0x0001
        /*0022*/ 	.short	0x0008
        /*0024*/ 	.byte	0x00, 0xf5, 0x21, 0x00


	//----- nvinfo : EIATTR_KPARAM_INFO
	.align		4
.L_31:
        /*0028*/ 	.byte	0x04, 0x17
        /*002a*/ 	.short	(.L_33 - .L_32)
.L_32:
        /*002c*/ 	.word	0x00000000
        /*0030*/ 	.short	0x0000
        /*0032*/ 	.short	0x0000
        /*0034*/ 	.byte	0x00, 0xf5, 0x21, 0x00


	//----- nvinfo : EIATTR_SPARSE_MMA_MASK
	.align		4
.L_33:
        /*0038*/ 	.byte	0x03, 0x50
        /*003a*/ 	.short	0x0000


	//----- nvinfo : EIATTR_MAXREG_COUNT
	.align		4
        /*003c*/ 	.byte	0x03, 0x1b
        /*003e*/ 	.short	0x00ff


	//----- nvinfo : EIATTR_NUM_BARRIERS
	.align		4
        /*0040*/ 	.byte	0x02, 0x4c
        /*0042*/ 	.byte	0x01
	.zero		1


	//----- nvinfo : EIATTR_MERCURY_ISA_VERSION
	.align		4
        /*0044*/ 	.byte	0x03, 0x5f
        /*0046*/ 	.short	0x0101


	//----- nvinfo : EIATTR_VRC_CTA_INIT_COUNT
	.align		4
        /*0048*/ 	.byte	0x02, 0x4a
	.zero		1
	.zero		1


	//----- nvinfo : EIATTR_EXIT_INSTR_OFFSETS
	.align		4
        /*004c*/ 	.byte	0x04, 0x1c
        /*004e*/ 	.short	(.L_35 - .L_34)


	//   ....[0]....
.L_34:
        /*0050*/ 	.word	0x00000220


	//   ....[1]....
        /*0054*/ 	.word	0x000002a0


	//----- nvinfo : EIATTR_CBANK_PARAM_SIZE
	.align		4
.L_35:
        /*0058*/ 	.byte	0x03, 0x19
        /*005a*/ 	.short	0x0014


	//----- nvinfo : EIATTR_PARAM_CBANK
	.align		4
        /*005c*/ 	.byte	0x04, 0x0a
        /*005e*/ 	.short	(.L_37 - .L_36)
	.align		4
.L_36:
        /*0060*/ 	.word	index@(.nv.constant0._Z14naiveReductionPfS_j)
        /*0064*/ 	.short	0x0380
        /*0066*/ 	.short	0x0014


	//----- nvinfo : EIATTR_SW_WAR
	.align		4
.L_37:
        /*0068*/ 	.byte	0x04, 0x36
        /*006a*/ 	.short	(.L_39 - .L_38)
.L_38:
        /*006c*/ 	.word	0x00000008
.L_39:


//--------------------- .nv.callgraph             --------------------------
	.section	.nv.callgraph,"",@"SHT_CUDA_CALLGRAPH"
	.align	4
	.sectionentsize	8
	.align		4
        /*0000*/ 	.word	0x00000000
	.align		4
        /*0004*/ 	.word	0xffffffff
	.align		4
        /*0008*/ 	.word	0x00000000
	.align		4
        /*000c*/ 	.word	0xfffffffe
	.align		4
        /*0010*/ 	.word	0x00000000
	.align		4
        /*0014*/ 	.word	0xfffffffd
	.align		4
        /*0018*/ 	.word	0x00000000
	.align		4
        /*001c*/ 	.word	0xfffffffc


//--------------------- .text._Z18optimizedReductionPfS_j --------------------------
	.section	.text._Z18optimizedReductionPfS_j,"ax",@progbits
	.align	128
        .global         _Z18optimizedReductionPfS_j
        .type           _Z18optimizedReductionPfS_j,@function
        .size           _Z18optimizedReductionPfS_j,(.L_x_4 - _Z18optimizedReductionPfS_j)
        .other          _Z18optimizedReductionPfS_j,@"STO_CUDA_ENTRY STV_DEFAULT"
_Z18optimizedReductionPfS_j:
.text._Z18optimizedReductionPfS_j:
[----:B------:R-:W-:Y:S01]  /*0000*/  LDC R1, c[0x0][0x37c] ;  /* 0x0000df00ff017b82 */ /* 0x000fe20000000800 */
[----:B------:R-:W0:Y:S07]  /*0010*/  S2R R11, SR_CTAID.X ;  /* 0x00000000000b7919 */ /* 0x000e2e0000002500 */
[----:B------:R-:W0:Y:S01]  /*0020*/  LDC R6, c[0x0][0x360] ;  /* 0x0000d800ff067b82 */ /* 0x000e220000000800 */
[----:B------:R-:W1:Y:S01]  /*0030*/  LDCU.64 UR6, c[0x0][0x358] ;  /* 0x00006b00ff0677ac */ /* 0x000e620008000a00 */
[----:B------:R-:W2:Y:S06]  /*0040*/  S2R R13, SR_TID.X ;  /* 0x00000000000d7919 */ /* 0x000eac0000002100 */
[----:B------:R-:W3:Y:S01]  /*0050*/  LDC.64 R4, c[0x0][0x388] ;  /* 0x0000e200ff047b82 */ /* 0x000ee20000000a00 */
[----:B0-----:R-:W-:-:S04]  /*0060*/  IMAD R0, R11, R6, RZ ;  /* 0x000000060b007224 */ /* 0x001fc800078e02ff */
[----:B--2---:R-:W-:-:S05]  /*0070*/  IMAD R3, R0, 0x2, R13 ;  /* 0x0000000200037824 */ /* 0x004fca00078e020d */
[C---:B------:R-:W-:Y:S01]  /*0080*/  IADD3 R7, PT, PT, R3.reuse, R6, RZ ;  /* 0x0000000603077210 */ /* 0x040fe20007ffe0ff */
[----:B---3--:R-:W-:-:S04]  /*0090*/  IMAD.WIDE.U32 R2, R3, 0x4, R4 ;  /* 0x0000000403027825 */ /* 0x008fc800078e0004 */
[----:B------:R-:W-:Y:S02]  /*00a0*/  IMAD.WIDE.U32 R4, R7, 0x4, R4 ;  /* 0x0000000407047825 */ /* 0x000fe400078e0004 */
[----:B-1----:R-:W2:Y:S04]  /*00b0*/  LDG.E R2, desc[UR6][R2.64] ;  /* 0x0000000602027981 */ /* 0x002ea8000c1e1900 */
[----:B------:R-:W3:Y:S01]  /*00c0*/  LDG.E R4, desc[UR6][R4.64] ;  /* 0x0000000604047981 */ /* 0x000ee2000c1e1900 */
[----:B------:R-:W0:Y:S01]  /*00d0*/  S2UR UR5, SR_CgaCtaId ;  /* 0x00000000000579c3 */ /* 0x000e220000008800 */
[----:B------:R-:W-:Y:S02]  /*00e0*/  UMOV UR4, 0x400 ;  /* 0x0000040000047882 */ /* 0x000fe40000000000 */
[----:B0-----:R-:W-:-:S06]  /*00f0*/  ULEA UR4, UR5, UR4, 0x18 ;  /* 0x0000000405047291 */ /* 0x001fcc000f8ec0ff */
[----:B------:R-:W-:-:S05]  /*0100*/  LEA R7, R13, UR4, 0x2 ;  /* 0x000000040d077c11 */ /* 0x000fca000f8e10ff */
[----:B------:R-:W-:Y:S01]  /*0110*/  IMAD R9, R6, 0x4, R7 ;  /* 0x0000000406097824 */ /* 0x000fe200078e0207 */
[----:B------:R-:W0:Y:S01]  /*0120*/  LDCU UR4, c[0x0][0x390] ;  /* 0x00007200ff0477ac */ /* 0x000e220008000800 */
[----:B--2---:R1:W-:Y:S04]  /*0130*/  STS [R7], R2 ;  /* 0x0000000207007388 */ /* 0x0043e80000000800 */
[----:B0--3--:R1:W-:Y:S02]  /*0140*/  STS [R9], R4 ;  /* 0x0000000409007388 */ /* 0x0093e40000000800 */
.L_x_0:
[----:B-1----:R-:W-:-:S04]  /*0150*/  LEA R2, R0, R6, 0x1 ;  /* 0x0000000600027211 */ /* 0x002fc800078e08ff */
[----:B------:R-:W-:-:S04]  /*0160*/  ISETP.GE.U32.AND P0, PT, R2, UR4, PT ;  /* 0x0000000402007c0c */ /* 0x000fc8000bf06070 */
[----:B------:R-:W-:-:S13]  /*0170*/  ISETP.GE.U32.OR P0, PT, R13, R6, P0 ;  /* 0x000000060d00720c */ /* 0x000fda0000706470 */
[----:B------:R-:W-:Y:S01]  /*0180*/  @!P0 IMAD R2, R6, 0x4, R7 ;  /* 0x0000000406028824 */ /* 0x000fe200078e0207 */
[----:B------:R-:W-:Y:S05]  /*0190*/  @!P0 LDS R3, [R7] ;  /* 0x0000000007038984 */ /* 0x000fea0000000800 */
[----:B------:R-:W0:Y:S02]  /*01a0*/  @!P0 LDS R2, [R2] ;  /* 0x0000000002028984 */ /* 0x000e240000000800 */
[----:B0-----:R-:W-:-:S05]  /*01b0*/  @!P0 FADD R4, R2, R3 ;  /* 0x0000000302048221 */ /* 0x001fca0000000000 */
[----:B------:R0:W-:Y:S01]  /*01c0*/  @!P0 STS [R7], R4 ;  /* 0x0000000407008388 */ /* 0x0001e20000000800 */
[----:B------:R-:W-:Y:S01]  /*01d0*/  BAR.SYNC.DEFER_BLOCKING 0x0 ;  /* 0x0000000000007b1d */ /* 0x000fe20000010000 */
[----:B------:R-:W-:Y:S02]  /*01e0*/  ISETP.GT.U32.AND P0, PT, R6, 0x1, PT ;  /* 0x000000010600780c */ /* 0x000fe40003f04070 */
[----:B------:R-:W-:-:S11]  /*01f0*/  SHF.R.U32.HI R6, RZ, 0x1, R6 ;  /* 0x00000001ff067819 */ /* 0x000fd60000011606 */
[----:B0-----:R-:W-:Y:S05]  /*0200*/  @P0 BRA `(.L_x_0) ;  /* 0xfffffffc00d00947 */ /* 0x001fea000383ffff */
[----:B------:R-:W-:-:S13]  /*0210*/  ISETP.NE.AND P0, PT, R13, RZ, PT ;  /* 0x000000ff0d00720c */ /* 0x000fda0003f05270 */
[----:B------:R-:W-:Y:S05]  /*0220*/  @P0 EXIT ;  /* 0x000000000000094d */ /* 0x000fea0003800000 */
[----:B------:R-:W0:Y:S01]  /*0230*/  S2UR UR5, SR_CgaCtaId ;  /* 0x00000000000579c3 */ /* 0x000e220000008800 */
[----:B------:R-:W-:-:S07]  /*0240*/  UMOV UR4, 0x400 ;  /* 0x0000040000047882 */ /* 0x000fce0000000000 */
[----:B------:R-:W1:Y:S01]  /*0250*/  LDC.64 R2, c[0x0][0x380] ;  /* 0x0000e000ff027b82 */ /* 0x000e620000000a00 */
[----:B0-----:R-:W-:Y:S01]  /*0260*/  ULEA UR4, UR5, UR4, 0x18 ;  /* 0x0000000405047291 */ /* 0x001fe2000f8ec0ff */
[----:B-1----:R-:W-:-:S08]  /*0270*/  IMAD.WIDE.U32 R2, R11, 0x4, R2 ;  /* 0x000000040b027825 */ /* 0x002fd000078e0002 */
[----:B------:R-:W0:Y:S04]  /*0280*/  LDS R5, [UR4] ;  /* 0x00000004ff057984 */ /* 0x000e280008000800 */
[----:B0-----:R-:W-:Y:S01]  /*0290*/  STG.E desc[UR6][R2.64], R5 ;  /* 0x0000000502007986 */ /* 0x001fe2000c101906 */
[----:B------:R-:W-:Y:S05]  /*02a0*/  EXIT ;  /* 0x000000000000794d */ /* 0x000fea0003800000 */
.L_x_1:
[----:B------:R-:W-:-:S00]  /*02b0*/  BRA `(.L_x_1) ;  /* 0xfffffffc00fc7947 */ /* 0x000fc0000383ffff */
[----:B------:R-:W-:-:S00]  /*02c0*/  NOP ;  /* 0x0000000000007918 */ /* 0x000fc00000000000 */
        /* <DEDUP_REMOVED lines=11> */
.L_x_4:


//--------------------- .text._Z14naiveReductionPfS_j --------------------------
	.section	.text._Z14naiveReductionPfS_j,"ax",@progbits
	.align	128
        .global         _Z14naiveReductionPfS_j
        .type           _Z14naiveReductionPfS_j,@function
        .size           _Z14naiveReductionPfS_j,(.L_x_5 - _Z14naiveReductionPfS_j)
        .other          _Z14naiveReductionPfS_j,@"STO_CUDA_ENTRY STV_DEFAULT"
_Z14naiveReductionPfS_j:
.text._Z14naiveReductionPfS_j:
[----:B------:R-:W-:Y:S01]  /*0000*/  LDC R1, c[0x0][0x37c] ;  /* 0x0000df00ff017b82 */ /* 0x000fe20000000800 */
[----:B------:R-:W0:Y:S07]  /*0010*/  S2R R15, SR_CTAID.X ;  /* 0x00000000000f7919 */ /* 0x000e2e0000002500 */
[----:B------:R-:W0:Y:S01]  /*0020*/  LDC R6, c[0x0][0x360] ;  /* 0x0000d800ff067b82 */ /* 0x000e220000000800 */
[----:B------:R-:W1:Y:S01]  /*0030*/  LDCU.64 UR6, c[0x0][0x358] ;  /* 0x00006b00ff0677ac */ /* 0x000e620008000a00 */
[----:B------:R-:W2:Y:S06]  /*0040*/  S2R R13, SR_TID.X ;  /* 0x00000000000d7919 */ /* 0x000eac0000002100 */
[----:B------:R-:W3:Y:S01]  /*0050*/  LDC.64 R4, c[0x0][0x388] ;  /* 0x0000e200ff047b82 */ /* 0x000ee20000000a00 */
[----:B0-----:R-:W-:-:S05]  /*0060*/  IMAD R0, R15, R6, RZ ;  /* 0x000000060f007224 */ /* 0x001fca00078e02ff */
[----:B--2---:R-:W-:-:S05]  /*0070*/  LEA R3, R0, R13, 0x1 ;  /* 0x0000000d00037211 */ /* 0x004fca00078e08ff */
[C---:B------:R-:W-:Y:S02]  /*0080*/  IMAD.IADD R7, R3.reuse, 0x1, R6 ;  /* 0x0000000103077824 */ /* 0x040fe400078e0206 */
[----:B---3--:R-:W-:-:S04]  /*0090*/  IMAD.WIDE.U32 R2, R3, 0x4, R4 ;  /* 0x0000000403027825 */ /* 0x008fc800078e0004 */
[----:B------:R-:W-:Y:S02]  /*00a0*/  IMAD.WIDE.U32 R4, R7, 0x4, R4 ;  /* 0x0000000407047825 */ /* 0x000fe400078e0004 */
[----:B-1----:R-:W2:Y:S04]  /*00b0*/  LDG.E R2, desc[UR6][R2.64] ;  /* 0x0000000602027981 */ /* 0x002ea8000c1e1900 */
[----:B------:R-:W3:Y:S01]  /*00c0*/  LDG.E R4, desc[UR6][R4.64] ;  /* 0x0000000604047981 */ /* 0x000ee2000c1e1900 */
[----:B------:R-:W0:Y:S01]  /*00d0*/  S2UR UR5, SR_CgaCtaId ;  /* 0x00000000000579c3 */ /* 0x000e220000008800 */
[----:B------:R-:W-:Y:S01]  /*00e0*/  UMOV UR4, 0x400 ;  /* 0x0000040000047882 */ /* 0x000fe20000000000 */
[----:B------:R-:W-:Y:S01]  /*00f0*/  IMAD.MOV.U32 R11, RZ, RZ, 0x1 ;  /* 0x00000001ff0b7424 */ /* 0x000fe200078e00ff */
[----:B0-----:R-:W-:-:S06]  /*0100*/  ULEA UR4, UR5, UR4, 0x18 ;  /* 0x0000000405047291 */ /* 0x001fcc000f8ec0ff */
[----:B------:R-:W-:-:S04]  /*0110*/  LEA R7, R13, UR4, 0x2 ;  /* 0x000000040d077c11 */ /* 0x000fc8000f8e10ff */
[-C--:B------:R-:W-:Y:S02]  /*0120*/  LEA R9, R6, R7.reuse, 0x2 ;  /* 0x0000000706097211 */ /* 0x080fe400078e10ff */
[----:B------:R-:W-:Y:S01]  /*0130*/  LEA R0, R13, R7, 0x2 ;  /* 0x000000070d007211 */ /* 0x000fe200078e10ff */
[----:B--2---:R0:W-:Y:S04]  /*0140*/  STS [R7], R2 ;  /* 0x0000000207007388 */ /* 0x0041e80000000800 */
[----:B---3--:R0:W-:Y:S02]  /*0150*/  STS [R9], R4 ;  /* 0x0000000409007388 */ /* 0x0081e40000000800 */
.L_x_2:
[----:B0-----:R-:W-:Y:S01]  /*0160*/  VIADD R2, R11, 0xffffffff ;  /* 0xffffffff0b027836 */ /* 0x001fe20000000000 */
[----:B------:R-:W-:Y:S04]  /*0170*/  BAR.SYNC.DEFER_BLOCKING 0x0 ;  /* 0x0000000000007b1d */ /* 0x000fe80000010000 */
[----:B------:R-:W-:-:S13]  /*0180*/  LOP3.LUT P0, RZ, R2, R13, RZ, 0xc0, !PT ;  /* 0x0000000d02ff7212 */ /* 0x000fda000780c0ff */
[C---:B------:R-:W-:Y:S02]  /*0190*/  @!P0 LEA R2, R11.reuse, R0, 0x2 ;  /* 0x000000000b028211 */ /* 0x040fe400078e10ff */
[----:B------:R-:W-:Y:S01]  /*01a0*/  SHF.L.U32 R11, R11, 0x1, RZ ;  /* 0x000000010b0b7819 */ /* 0x000fe200000006ff */
[----:B------:R-:W-:Y:S04]  /*01b0*/  @!P0 LDS R3, [R0] ;  /* 0x0000000000038984 */ /* 0x000fe80000000800 */
[----:B------:R-:W0:Y:S02]  /*01c0*/  @!P0 LDS R2, [R2] ;  /* 0x0000000002028984 */ /* 0x000e240000000800 */
[----:B0-----:R-:W-:-:S05]  /*01d0*/  @!P0 FADD R3, R2, R3 ;  /* 0x0000000302038221 */ /* 0x001fca0000000000 */
[----:B------:R1:W-:Y:S01]  /*01e0*/  @!P0 STS [R0], R3 ;  /* 0x0000000300008388 */ /* 0x0003e20000000800 */
[----:B------:R-:W-:-:S13]  /*01f0*/  ISETP.GT.U32.AND P0, PT, R11, R6, PT ;  /* 0x000000060b00720c */ /* 0x000fda0003f04070 */
[----:B-1----:R-:W-:Y:S05]  /*0200*/  @!P0 BRA `(.L_x_2) ;  /* 0xfffffffc00d48947 */ /* 0x002fea000383ffff */
        /* <DEDUP_REMOVED lines=10> */
.L_x_3:
        /* <DEDUP_REMOVED lines=13> */
.L_x_5:


//--------------------- .nv.shared._Z18optimizedReductionPfS_j --------------------------
	.section	.nv.shared._Z18optimizedReductionPfS_j,"aw",@nobits
	.sectionflags	@""
	.align	4
.nv.shared._Z18optimizedReductionPfS_j:
	.zero		5120


//--------------------- .nv.shared.reserved.0     --------------------------
	.section	.nv.shared.reserved.0,"aw",@nobits
	.weak		__nv_reservedSMEM_offset_0_alias
	.size		__nv_reservedSMEM_offset_0_alias, 0, 64
	.other		__nv_reservedSMEM_offset_0_alias,@"STO_CUDA_RESERVED_SHARED STV_DEFAULT"
__nv_reservedSMEM_offset_0_alias:
	.zero		0
	.zero		64


//--------------------- .nv.shared._Z14naiveReductionPfS_j --------------------------
	.section	.nv.shared._Z14naiveReductionPfS_j,"aw",@nobits
	.sectionflags	@""
	.align	4
.nv.shared._Z14naiveReductionPfS_j:
	.zero		5120


//--------------------- .nv.constant0._Z18optimizedReductionPfS_j --------------------------
	.section	.nv.constant0._Z18optimizedReductionPfS_j,"a",@progbits
	.sectionflags	@""
	.align	4
.nv.constant0._Z18optimizedReductionPfS_j:
	.zero		916


//--------------------- .nv.constant0._Z14naiveReductionPfS_j --------------------------
	.section	.nv.constant0._Z14naiveReductionPfS_j,"a",@progbits
	.sectionflags	@""
	.align	4
.nv.constant0._Z14naiveReductionPfS_j:
	.zero		916


//--------------------- SYMBOLS --------------------------

	.type		.nv.reservedSmem.offset0,@object
	.size		.nv.reservedSmem.offset0,0x4
	.type		.nv.reservedSmem.cap,@object
	.size		.nv.reservedSmem.cap,0x4
